	.headerflags	@"EF_CUDA_TEXMODE_UNIFIED EF_CUDA_64BIT_ADDRESS EF_CUDA_ACCELERATORS EF_CUDA_SM90 EF_CUDA_VIRTUAL_SM(EF_CUDA_SM90)"
	.elftype	@"ET_EXEC"


//--------------------- .nv.info                  --------------------------
	.section	.nv.info,"",@"SHT_CUDA_INFO"
	.align	4


	//----- nvinfo : EIATTR_REGCOUNT
	.align		4
        /*0000*/ 	.byte	0x04, 0x2f
        /*0002*/ 	.short	(.L_1 - .L_0)
	.align		4
.L_0:
        /*0004*/ 	.word	index@(triton_poi_fused_avg_pool2d_2)
        /*0008*/ 	.word	0x00000020


	//----- nvinfo : EIATTR_MIN_STACK_SIZE
	.align		4
.L_1:
        /*000c*/ 	.byte	0x04, 0x12
        /*000e*/ 	.short	(.L_3 - .L_2)
	.align		4
.L_2:
        /*0010*/ 	.word	index@(triton_poi_fused_avg_pool2d_2)
        /*0014*/ 	.word	0x00000000


	//----- nvinfo : EIATTR_FRAME_SIZE
	.align		4
.L_3:
        /*0018*/ 	.byte	0x04, 0x11
        /*001a*/ 	.short	(.L_5 - .L_4)
	.align		4
.L_4:
        /*001c*/ 	.word	index@(triton_poi_fused_avg_pool2d_2)
        /*0020*/ 	.word	0x00000000


	//----- nvinfo : EIATTR_MIN_STACK_SIZE
	.align		4
.L_5:
        /*0024*/ 	.byte	0x04, 0x12
        /*0026*/ 	.short	(.L_7 - .L_6)
	.align		4
.L_6:
        /*0028*/ 	.word	index@(triton_poi_fused_avg_pool2d_2)
        /*002c*/ 	.word	0x00000000
.L_7:


//--------------------- .nv.info.triton_poi_fused_avg_pool2d_2 --------------------------
	.section	.nv.info.triton_poi_fused_avg_pool2d_2,"",@"SHT_CUDA_INFO"
	.sectionflags	@""
	.align	4


	//----- nvinfo : EIATTR_CUDA_API_VERSION
	.align		4
        /*0000*/ 	.byte	0x04, 0x37
        /*0002*/ 	.short	(.L_9 - .L_8)
.L_8:
        /*0004*/ 	.word	0x0000007c


	//----- nvinfo : EIATTR_KPARAM_INFO
	.align		4
.L_9:
        /*0008*/ 	.byte	0x04, 0x17
        /*000a*/ 	.short	(.L_11 - .L_10)
.L_10:
        /*000c*/ 	.word	0x00000000
        /*0010*/ 	.short	0x0002
        /*0012*/ 	.short	0x0010
        /*0014*/ 	.byte	0x00, 0xf0, 0x11, 0x00


	//----- nvinfo : EIATTR_KPARAM_INFO
	.align		4
.L_11:
        /*0018*/ 	.byte	0x04, 0x17
        /*001a*/ 	.short	(.L_13 - .L_12)
.L_12:
        /*001c*/ 	.word	0x00000000
        /*0020*/ 	.short	0x0001
        /*0022*/ 	.short	0x0008
        /*0024*/ 	.byte	0x00, 0xf4, 0x21, 0x00


	//----- nvinfo : EIATTR_KPARAM_INFO
	.align		4
.L_13:
        /*0028*/ 	.byte	0x04, 0x17
        /*002a*/ 	.short	(.L_15 - .L_14)
.L_14:
        /*002c*/ 	.word	0x00000000
        /*0030*/ 	.short	0x0000
        /*0032*/ 	.short	0x0000
        /*0034*/ 	.byte	0x00, 0xf4, 0x21, 0x00


	//----- nvinfo : EIATTR_SPARSE_MMA_MASK
	.align		4
.L_15:
        /*0038*/ 	.byte	0x03, 0x50
        /*003a*/ 	.short	0x0000


	//----- nvinfo : EIATTR_MAXREG_COUNT
	.align		4
        /*003c*/ 	.byte	0x03, 0x1b
        /*003e*/ 	.short	0x00ff


	//----- nvinfo : EIATTR_EXIT_INSTR_OFFSETS
	.align		4
        /*0040*/ 	.byte	0x04, 0x1c
        /*0042*/ 	.short	(.L_17 - .L_16)


	//   ....[0]....
.L_16:
        /*0044*/ 	.word	0x00000970


	//----- nvinfo : EIATTR_REQNTID
	.align		4
.L_17:
        /*0048*/ 	.byte	0x04, 0x10
        /*004a*/ 	.short	(.L_19 - .L_18)
.L_18:
        /*004c*/ 	.word	0x00000080
        /*0050*/ 	.word	0x00000001
        /*0054*/ 	.word	0x00000001


	//----- nvinfo : EIATTR_CBANK_PARAM_SIZE
	.align		4
.L_19:
        /*0058*/ 	.byte	0x03, 0x19
        /*005a*/ 	.short	0x0014


	//----- nvinfo : EIATTR_PARAM_CBANK
	.align		4
        /*005c*/ 	.byte	0x04, 0x0a
        /*005e*/ 	.short	(.L_21 - .L_20)
	.align		4
.L_20:
        /*0060*/ 	.word	index@(.nv.constant0.triton_poi_fused_avg_pool2d_2)
        /*0064*/ 	.short	0x0210
        /*0066*/ 	.short	0x0014


	//----- nvinfo : EIATTR_SW_WAR
	.align		4
.L_21:
        /*0068*/ 	.byte	0x04, 0x36
        /*006a*/ 	.short	(.L_23 - .L_22)
.L_22:
        /*006c*/ 	.word	0x00000008
.L_23:


//--------------------- .nv.callgraph             --------------------------
	.section	.nv.callgraph,"",@"SHT_CUDA_CALLGRAPH"
	.align	4
	.sectionentsize	8
	.align		4
        /*0000*/ 	.word	0x00000000
	.align		4
        /*0004*/ 	.word	0xffffffff
	.align		4
        /*0008*/ 	.word	0x00000000
	.align		4
        /*000c*/ 	.word	0xfffffffe
	.align		4
        /*0010*/ 	.word	0x00000000
	.align		4
        /*0014*/ 	.word	0xfffffffd
	.align		4
        /*0018*/ 	.word	0x00000000
	.align		4
        /*001c*/ 	.word	0xfffffffc


//--------------------- .text.triton_poi_fused_avg_pool2d_2 --------------------------
	.section	.text.triton_poi_fused_avg_pool2d_2,"ax",@progbits
	.align	128
        .global         triton_poi_fused_avg_pool2d_2
        .type           triton_poi_fused_avg_pool2d_2,@function
        .size           triton_poi_fused_avg_pool2d_2,(.L_x_1 - triton_poi_fused_avg_pool2d_2)
        .other          triton_poi_fused_avg_pool2d_2,@"STO_CUDA_ENTRY STV_DEFAULT"
triton_poi_fused_avg_pool2d_2:
.text.triton_poi_fused_avg_pool2d_2:
[----:B------:R-:W-:Y:S01]  /*0000*/  LDC R1, c[0x0][0x28] ;  /* 0x00000a00ff017b82 */ /* 0x000fe20000000800 */
[----:B------:R-:W1:Y:S07]  /*0010*/  S2R R0, SR_TID.X ;  /* 0x0000000000007919 */ /* 0x000e6e0000002100 */
[----:B------:R-:W2:Y:S01]  /*0020*/  LDC.64 R14, c[0x0][0x210] ;  /* 0x00008400ff0e7b82 */ /* 0x000ea20000000a00 */
[----:B------:R-:W-:Y:S01]  /*0030*/  ULDC.64 UR4, c[0x0][0x208] ;  /* 0x0000820000047ab9 */ /* 0x000fe20000000a00 */
[----:B------:R-:W3:Y:S01]  /*0040*/  S2R R5, SR_CTAID.X ;  /* 0x0000000000057919 */ /* 0x000ee20000002500 */
[----:B-1----:R-:W-:-:S04]  /*0050*/  SHF.L.U32 R0, R0, 0x2, RZ ;  /* 0x0000000200007819 */ /* 0x002fc800000006ff */
[----:B------:R-:W-:-:S04]  /*0060*/  LOP3.LUT R0, R0, 0x1fc, RZ, 0xc0, !PT ;  /* 0x000001fc00007812 */ /* 0x000fc800078ec0ff */
[----:B---3--:R-:W-:Y:S02]  /*0070*/  LEA R0, R5, R0, 0xa ;  /* 0x0000000005007211 */ /* 0x008fe400078e50ff */
[----:B------:R-:W-:Y:S02]  /*0080*/  SHF.R.S32.HI R5, RZ, 0x15, R5 ;  /* 0x00000015ff057819 */ /* 0x000fe40000011405 */
[----:B------:R-:W-:Y:S02]  /*0090*/  SHF.R.S32.HI R3, RZ, 0x1f, R0 ;  /* 0x0000001fff037819 */ /* 0x000fe40000011400 */
[----:B------:R-:W-:Y:S02]  /*00a0*/  SGXT R5, R5, 0x1 ;  /* 0x000000010505781a */ /* 0x000fe40000000200 */
[----:B------:R-:W-:Y:S02]  /*00b0*/  LEA.HI R3, R3, R0, RZ, 0x5 ;  /* 0x0000000003037211 */ /* 0x000fe400078f28ff */
[----:B------:R-:W-:-:S02]  /*00c0*/  IADD3 R2, R0, 0x1, RZ ;  /* 0x0000000100027810 */ /* 0x000fc40007ffe0ff */
[----:B------:R-:W-:Y:S02]  /*00d0*/  IADD3 R4, R0, 0x2, RZ ;  /* 0x0000000200047810 */ /* 0x000fe40007ffe0ff */
[C---:B------:R-:W-:Y:S02]  /*00e0*/  LOP3.LUT R21, R3.reuse, 0x7fffffe0, RZ, 0xc0, !PT ;  /* 0x7fffffe003157812 */ /* 0x040fe400078ec0ff */
[----:B------:R-:W-:Y:S02]  /*00f0*/  SHF.L.U32 R18, R3, 0x2, RZ ;  /* 0x0000000203127819 */ /* 0x000fe400000006ff */
[C---:B------:R-:W-:Y:S02]  /*0100*/  LEA.HI R3, R5.reuse, R2, RZ, 0x5 ;  /* 0x0000000205037211 */ /* 0x040fe400078f28ff */
[----:B------:R-:W-:Y:S02]  /*0110*/  LEA.HI R6, R5, R4, RZ, 0x5 ;  /* 0x0000000405067211 */ /* 0x000fe400078f28ff */
[----:B------:R-:W-:-:S02]  /*0120*/  LOP3.LUT R3, R3, 0x7fffffe0, RZ, 0xc0, !PT ;  /* 0x7fffffe003037812 */ /* 0x000fc400078ec0ff */
[----:B------:R-:W-:Y:S02]  /*0130*/  IADD3 R21, R0, -R21, RZ ;  /* 0x8000001500157210 */ /* 0x000fe40007ffe0ff */
[----:B------:R-:W-:Y:S02]  /*0140*/  LOP3.LUT R18, R18, 0xffffff80, RZ, 0xc0, !PT ;  /* 0xffffff8012127812 */ /* 0x000fe400078ec0ff */
[----:B------:R-:W-:Y:S02]  /*0150*/  LOP3.LUT R23, R6, 0x7fffffe0, RZ, 0xc0, !PT ;  /* 0x7fffffe006177812 */ /* 0x000fe400078ec0ff */
[----:B------:R-:W-:Y:S02]  /*0160*/  IADD3 R6, R0, 0x3, RZ ;  /* 0x0000000300067810 */ /* 0x000fe40007ffe0ff */
[----:B------:R-:W-:Y:S02]  /*0170*/  IADD3 R25, R2, -R3, RZ ;  /* 0x8000000302197210 */ /* 0x000fe40007ffe0ff */
[----:B------:R-:W-:-:S02]  /*0180*/  LEA R9, R21, R18, 0x1 ;  /* 0x0000001215097211 */ /* 0x000fc400078e08ff */
[----:B------:R-:W-:Y:S02]  /*0190*/  LEA.HI R2, R5, R6, RZ, 0x5 ;  /* 0x0000000605027211 */ /* 0x000fe400078f28ff */
[----:B------:R-:W-:Y:S01]  /*01a0*/  LEA R3, R25, R18, 0x1 ;  /* 0x0000001219037211 */ /* 0x000fe200078e08ff */
[--C-:B--2---:R-:W-:Y:S01]  /*01b0*/  IMAD.WIDE R8, R9, 0x4, R14.reuse ;  /* 0x0000000409087825 */ /* 0x104fe200078e020e */
[----:B------:R-:W-:Y:S02]  /*01c0*/  LOP3.LUT R20, R18, 0x40, RZ, 0xfc, !PT ;  /* 0x0000004012147812 */ /* 0x000fe400078efcff */
[----:B------:R-:W-:Y:S01]  /*01d0*/  LOP3.LUT R27, R2, 0x7fffffe0, RZ, 0xc0, !PT ;  /* 0x7fffffe0021b7812 */ /* 0x000fe200078ec0ff */
[----:B------:R-:W-:Y:S01]  /*01e0*/  IMAD.WIDE R2, R3, 0x4, R14 ;  /* 0x0000000403027825 */ /* 0x000fe200078e020e */
[----:B------:R-:W-:Y:S01]  /*01f0*/  LEA R13, R21, R20, 0x1 ;  /* 0x00000014150d7211 */ /* 0x000fe200078e08ff */
[----:B------:R-:W2:Y:S01]  /*0200*/  LDG.E.EL R29, desc[UR4][R8.64] ;  /* 0x00000004081d7981 */ /* 0x000ea2000c2e1900 */
[----:B------:R-:W-:-:S02]  /*0210*/  IADD3 R23, R4, -R23, RZ ;  /* 0x8000001704177210 */ /* 0x000fc40007ffe0ff */
[----:B------:R-:W-:Y:S01]  /*0220*/  IADD3 R27, R6, -R27, RZ ;  /* 0x8000001b061b7210 */ /* 0x000fe20007ffe0ff */
[----:B------:R1:W2:Y:S01]  /*0230*/  LDG.E.EL R4, desc[UR4][R8.64+0x4] ;  /* 0x0000040408047981 */ /* 0x0002a2000c2e1900 */
[----:B------:R-:W-:Y:S01]  /*0240*/  IMAD.WIDE R12, R13, 0x4, R14 ;  /* 0x000000040d0c7825 */ /* 0x000fe200078e020e */
[-C--:B------:R-:W-:Y:S02]  /*0250*/  LEA R17, R23, R18.reuse, 0x1 ;  /* 0x0000001217117211 */ /* 0x080fe400078e08ff */
[----:B------:R-:W3:Y:S01]  /*0260*/  LDG.E.EL R6, desc[UR4][R2.64] ;  /* 0x0000000402067981 */ /* 0x000ee2000c2e1900 */
[----:B------:R-:W-:-:S03]  /*0270*/  LEA R19, R27, R18, 0x1 ;  /* 0x000000121b137211 */ /* 0x000fc600078e08ff */
[----:B------:R4:W3:Y:S01]  /*0280*/  LDG.E.EL R28, desc[UR4][R2.64+0x4] ;  /* 0x00000404021c7981 */ /* 0x0008e2000c2e1900 */
[-C--:B-1----:R-:W-:Y:S02]  /*0290*/  LEA R9, R25, R20.reuse, 0x1 ;  /* 0x0000001419097211 */ /* 0x082fe400078e08ff */
[----:B------:R-:W-:Y:S01]  /*02a0*/  LEA R11, R23, R20, 0x1 ;  /* 0x00000014170b7211 */ /* 0x000fe200078e08ff */
[----:B------:R1:W5:Y:S01]  /*02b0*/  LDG.E.EL R22, desc[UR4][R12.64] ;  /* 0x000000040c167981 */ /* 0x000362000c2e1900 */
[----:B------:R-:W-:Y:S01]  /*02c0*/  LOP3.LUT R18, R18, 0x41, RZ, 0xfc, !PT ;  /* 0x0000004112127812 */ /* 0x000fe200078efcff */
[----:B------:R-:W-:-:S04]  /*02d0*/  IMAD.WIDE R8, R9, 0x4, R14 ;  /* 0x0000000409087825 */ /* 0x000fc800078e020e */
[--C-:B------:R-:W-:Y:S02]  /*02e0*/  IMAD.WIDE R16, R17, 0x4, R14.reuse ;  /* 0x0000000411107825 */ /* 0x100fe400078e020e */
[----:B------:R-:W5:Y:S02]  /*02f0*/  LDG.E.EL R8, desc[UR4][R8.64] ;  /* 0x0000000408087981 */ /* 0x000f64000c2e1900 */
[--C-:B----4-:R-:W-:Y:S01]  /*0300*/  IMAD.WIDE R2, R19, 0x4, R14.reuse ;  /* 0x0000000413027825 */ /* 0x110fe200078e020e */
[----:B------:R-:W-:Y:S01]  /*0310*/  LEA R19, R27, R20, 0x1 ;  /* 0x000000141b137211 */ /* 0x000fe200078e08ff */
[----:B------:R-:W4:Y:S01]  /*0320*/  LDG.E.EL R26, desc[UR4][R16.64] ;  /* 0x00000004101a7981 */ /* 0x000f22000c2e1900 */
[----:B------:R-:W-:Y:S01]  /*0330*/  LEA R20, R21, R18, 0x1 ;  /* 0x0000001215147211 */ /* 0x000fe200078e08ff */
[--C-:B------:R-:W-:Y:S02]  /*0340*/  IMAD.WIDE R10, R11, 0x4, R14.reuse ;  /* 0x000000040b0a7825 */ /* 0x100fe400078e020e */
[----:B------:R-:W4:Y:S02]  /*0350*/  LDG.E.EL R7, desc[UR4][R16.64+0x4] ;  /* 0x0000040410077981 */ /* 0x000f24000c2e1900 */
[----:B-1----:R-:W-:-:S02]  /*0360*/  IMAD.WIDE R12, R19, 0x4, R14 ;  /* 0x00000004130c7825 */ /* 0x002fc400078e020e */
[----:B0-----:R0:W4:Y:S04]  /*0370*/  LDG.E.EL R9, desc[UR4][R10.64] ;  /* 0x000000040a097981 */ /* 0x001128000c2e1900 */
[----:B------:R-:W4:Y:S04]  /*0380*/  LDG.E.EL R24, desc[UR4][R2.64] ;  /* 0x0000000402187981 */ /* 0x000f28000c2e1900 */
[----:B------:R-:W4:Y:S01]  /*0390*/  LDG.E.EL R17, desc[UR4][R2.64+0x4] ;  /* 0x0000040402117981 */ /* 0x000f22000c2e1900 */
[----:B0-----:R-:W-:-:S03]  /*03a0*/  IMAD.WIDE R10, R20, 0x4, R14 ;  /* 0x00000004140a7825 */ /* 0x001fc600078e020e */
[----:B------:R0:W4:Y:S04]  /*03b0*/  LDG.E.EL R16, desc[UR4][R12.64] ;  /* 0x000000040c107981 */ /* 0x000128000c2e1900 */
[----:B------:R1:W4:Y:S01]  /*03c0*/  LDG.E.EL R19, desc[UR4][R10.64] ;  /* 0x000000040a137981 */ /* 0x000322000c2e1900 */
[----:B------:R-:W-:-:S04]  /*03d0*/  LEA.HI R5, R5, R0, RZ, 0x5 ;  /* 0x0000000005057211 */ /* 0x000fc800078f28ff */
[----:B------:R-:W-:-:S04]  /*03e0*/  LEA R5, R5, 0x800, 0x2 ;  /* 0x0000080005057811 */ /* 0x000fc800078e10ff */
[----:B------:R-:W-:-:S04]  /*03f0*/  LOP3.LUT R20, R5, 0xffffff80, RZ, 0xc0, !PT ;  /* 0xffffff8005147812 */ /* 0x000fc800078ec0ff */
[----:B------:R-:W-:-:S05]  /*0400*/  LEA R5, R21, R20, 0x1 ;  /* 0x0000001415057211 */ /* 0x000fca00078e08ff */
[----:B0-----:R-:W-:Y:S01]  /*0410*/  IMAD.WIDE R12, R5, 0x4, R14 ;  /* 0x00000004050c7825 */ /* 0x001fe200078e020e */
[----:B------:R-:W-:-:S04]  /*0420*/  LEA R5, R25, R20, 0x1 ;  /* 0x0000001419057211 */ /* 0x000fc800078e08ff */
[----:B------:R-:W4:Y:S01]  /*0430*/  LDG.E.EL R2, desc[UR4][R12.64] ;  /* 0x000000040c027981 */ /* 0x000f22000c2e1900 */
[----:B-1----:R-:W-:-:S03]  /*0440*/  IMAD.WIDE R10, R5, 0x4, R14 ;  /* 0x00000004050a7825 */ /* 0x002fc600078e020e */
[----:B------:R0:W4:Y:S04]  /*0450*/  LDG.E.EL R3, desc[UR4][R12.64+0x4] ;  /* 0x000004040c037981 */ /* 0x000128000c2e1900 */
[----:B------:R-:W4:Y:S01]  /*0460*/  LDG.E.EL R5, desc[UR4][R10.64+0x4] ;  /* 0x000004040a057981 */ /* 0x000f22000c2e1900 */
[----:B0-----:R-:W-:-:S05]  /*0470*/  LEA R13, R23, R20, 0x1 ;  /* 0x00000014170d7211 */ /* 0x001fca00078e08ff */
[----:B------:R-:W-:-:S04]  /*0480*/  IMAD.WIDE R12, R13, 0x4, R14 ;  /* 0x000000040d0c7825 */ /* 0x000fc800078e020e */
[----:B--2---:R-:W-:Y:S02]  /*0490*/  FADD R29, R29, R4 ;  /* 0x000000041d1d7221 */ /* 0x004fe40000000000 */
[----:B------:R3:W2:Y:S02]  /*04a0*/  LDG.E.EL R4, desc[UR4][R10.64] ;  /* 0x000000040a047981 */ /* 0x0006a4000c2e1900 */
[----:B---3--:R-:W-:Y:S01]  /*04b0*/  FADD R11, R6, R28 ;  /* 0x0000001c060b7221 */ /* 0x008fe20000000000 */
[----:B------:R-:W-:Y:S01]  /*04c0*/  LOP3.LUT R28, R20, 0x40, RZ, 0xfc, !PT ;  /* 0x00000040141c7812 */ /* 0x000fe200078efcff */
[----:B-----5:R-:W-:Y:S01]  /*04d0*/  FADD R22, R22, R29 ;  /* 0x0000001d16167221 */ /* 0x020fe20000000000 */
[----:B------:R-:W3:Y:S02]  /*04e0*/  LDG.E.EL R6, desc[UR4][R12.64] ;  /* 0x000000040c067981 */ /* 0x000ee4000c2e1900 */
[----:B------:R-:W-:Y:S01]  /*04f0*/  LEA R29, R21, R28, 0x1 ;  /* 0x0000001c151d7211 */ /* 0x000fe200078e08ff */
[----:B------:R-:W-:-:S04]  /*0500*/  FADD R8, R8, R11 ;  /* 0x0000000b08087221 */ /* 0x000fc80000000000 */
[----:B------:R-:W-:-:S06]  /*0510*/  IMAD.WIDE R10, R29, 0x4, R14 ;  /* 0x000000041d0a7825 */ /* 0x000fcc00078e020e */
[----:B------:R0:W5:Y:S01]  /*0520*/  LDG.E.EL R10, desc[UR4][R10.64] ;  /* 0x000000040a0a7981 */ /* 0x000162000c2e1900 */
[----:B----4-:R-:W-:-:S03]  /*0530*/  FADD R26, R26, R7 ;  /* 0x000000071a1a7221 */ /* 0x010fc60000000000 */
[----:B------:R1:W3:Y:S01]  /*0540*/  LDG.E.EL R7, desc[UR4][R12.64+0x4] ;  /* 0x000004040c077981 */ /* 0x0002e2000c2e1900 */
[----:B------:R-:W-:Y:S01]  /*0550*/  FADD R24, R24, R17 ;  /* 0x0000001118187221 */ /* 0x000fe20000000000 */
[----:B------:R-:W-:-:S03]  /*0560*/  LEA R17, R25, R18, 0x1 ;  /* 0x0000001219117211 */ /* 0x000fc600078e08ff */
[----:B0-----:R-:W-:Y:S02]  /*0570*/  FADD R11, R16, R24 ;  /* 0x00000018100b7221 */ /* 0x001fe40000000000 */
[----:B------:R-:W-:-:S04]  /*0580*/  IMAD.WIDE R16, R17, 0x4, R14 ;  /* 0x0000000411107825 */ /* 0x000fc800078e020e */
[----:B-1----:R-:W-:Y:S01]  /*0590*/  FADD R12, R19, R22 ;  /* 0x00000016130c7221 */ /* 0x002fe20000000000 */
[-C--:B------:R-:W-:Y:S01]  /*05a0*/  LEA R22, R23, R18.reuse, 0x1 ;  /* 0x0000001217167211 */ /* 0x080fe200078e08ff */
[----:B------:R0:W4:Y:S01]  /*05b0*/  LDG.E.EL R13, desc[UR4][R16.64] ;  /* 0x00000004100d7981 */ /* 0x000122000c2e1900 */
[----:B------:R-:W-:Y:S02]  /*05c0*/  LEA R29, R27, R18, 0x1 ;  /* 0x000000121b1d7211 */ /* 0x000fe400078e08ff */
[----:B------:R-:W-:Y:S01]  /*05d0*/  LEA R19, R25, R28, 0x1 ;  /* 0x0000001c19137211 */ /* 0x000fe200078e08ff */
[----:B0-----:R-:W-:-:S05]  /*05e0*/  IMAD.WIDE R16, R22, 0x4, R14 ;  /* 0x0000000416107825 */ /* 0x001fca00078e020e */
[----:B------:R0:W4:Y:S01]  /*05f0*/  LDG.E.EL R24, desc[UR4][R16.64] ;  /* 0x0000000410187981 */ /* 0x000122000c2e1900 */
[----:B------:R-:W-:Y:S01]  /*0600*/  FADD R9, R9, R26 ;  /* 0x0000001a09097221 */ /* 0x000fe20000000000 */
[----:B------:R-:W-:-:S05]  /*0610*/  IMAD.WIDE R18, R19, 0x4, R14 ;  /* 0x0000000413127825 */ /* 0x000fca00078e020e */
[----:B------:R1:W4:Y:S01]  /*0620*/  LDG.E.EL R22, desc[UR4][R18.64] ;  /* 0x0000000412167981 */ /* 0x000322000c2e1900 */
[----:B0-----:R-:W-:Y:S01]  /*0630*/  IMAD.WIDE R16, R29, 0x4, R14 ;  /* 0x000000041d107825 */ /* 0x001fe200078e020e */
[----:B------:R-:W-:-:S04]  /*0640*/  LEA R29, R23, R28, 0x1 ;  /* 0x0000001c171d7211 */ /* 0x000fc800078e08ff */
[----:B------:R0:W4:Y:S01]  /*0650*/  LDG.E.EL R26, desc[UR4][R16.64] ;  /* 0x00000004101a7981 */ /* 0x000122000c2e1900 */
[----:B-1----:R-:W-:Y:S01]  /*0660*/  IMAD.WIDE R18, R29, 0x4, R14 ;  /* 0x000000041d127825 */ /* 0x002fe200078e020e */
[----:B------:R-:W-:Y:S02]  /*0670*/  LEA R29, R27, R28, 0x1 ;  /* 0x0000001c1b1d7211 */ /* 0x000fe400078e08ff */
[----:B0-----:R-:W-:-:S03]  /*0680*/  LOP3.LUT R16, R20, 0x41, RZ, 0xfc, !PT ;  /* 0x0000004114107812 */ /* 0x001fc600078efcff */
[----:B------:R-:W4:Y:S01]  /*0690*/  LDG.E.EL R18, desc[UR4][R18.64] ;  /* 0x0000000412127981 */ /* 0x000f22000c2e1900 */
[----:B------:R-:W-:Y:S02]  /*06a0*/  LEA R25, R25, R16, 0x1 ;  /* 0x0000001019197211 */ /* 0x000fe400078e08ff */
[----:B------:R-:W-:Y:S02]  /*06b0*/  LEA R28, R27, R20, 0x1 ;  /* 0x000000141b1c7211 */ /* 0x000fe400078e08ff */
[-C--:B------:R-:W-:Y:S02]  /*06c0*/  LEA R21, R21, R16.reuse, 0x1 ;  /* 0x0000001015157211 */ /* 0x080fe400078e08ff */
[-C--:B------:R-:W-:Y:S02]  /*06d0*/  LEA R23, R23, R16.reuse, 0x1 ;  /* 0x0000001017177211 */ /* 0x080fe400078e08ff */
[----:B------:R-:W-:Y:S01]  /*06e0*/  LEA R27, R27, R16, 0x1 ;  /* 0x000000101b1b7211 */ /* 0x000fe200078e08ff */
[----:B------:R-:W-:-:S05]  /*06f0*/  IMAD.WIDE R16, R25, 0x4, R14 ;  /* 0x0000000419107825 */ /* 0x000fca00078e020e */
[----:B------:R0:W4:Y:S02]  /*0700*/  LDG.E.EL R19, desc[UR4][R16.64] ;  /* 0x0000000410137981 */ /* 0x000124000c2e1900 */
[----:B0-----:R-:W-:-:S05]  /*0710*/  IMAD.WIDE R16, R23, 0x4, R14 ;  /* 0x0000000417107825 */ /* 0x001fca00078e020e */
[----:B------:R0:W4:Y:S01]  /*0720*/  LDG.E.EL R23, desc[UR4][R16.64] ;  /* 0x0000000410177981 */ /* 0x000122000c2e1900 */
[----:B------:R-:W-:-:S06]  /*0730*/  IMAD.WIDE R20, R21, 0x4, R14 ;  /* 0x0000000415147825 */ /* 0x000fcc00078e020e */
[----:B------:R-:W4:Y:S01]  /*0740*/  LDG.E.EL R20, desc[UR4][R20.64] ;  /* 0x0000000414147981 */ /* 0x000f22000c2e1900 */
[----:B0-----:R-:W-:-:S04]  /*0750*/  IMAD.WIDE R16, R29, 0x4, R14 ;  /* 0x000000041d107825 */ /* 0x001fc800078e020e */
[--C-:B------:R-:W-:Y:S01]  /*0760*/  IMAD.WIDE R28, R28, 0x4, R14.reuse ;  /* 0x000000041c1c7825 */ /* 0x100fe200078e020e */
[----:B------:R-:W4:Y:S03]  /*0770*/  LDG.E.EL R25, desc[UR4][R16.64] ;  /* 0x0000000410197981 */ /* 0x000f26000c2e1900 */
[----:B------:R-:W-:Y:S02]  /*0780*/  IMAD.WIDE R14, R27, 0x4, R14 ;  /* 0x000000041b0e7825 */ /* 0x000fe400078e020e */
[----:B------:R-:W4:Y:S04]  /*0790*/  LDG.E.EL R27, desc[UR4][R28.64] ;  /* 0x000000041c1b7981 */ /* 0x000f28000c2e1900 */
[----:B------:R0:W4:Y:S04]  /*07a0*/  LDG.E.EL R21, desc[UR4][R14.64] ;  /* 0x000000040e157981 */ /* 0x000128000c2e1900 */
[----:B------:R-:W4:Y:S01]  /*07b0*/  LDG.E.EL R28, desc[UR4][R28.64+0x4] ;  /* 0x000004041c1c7981 */ /* 0x000f22000c2e1900 */
[----:B0-----:R-:W0:Y:S01]  /*07c0*/  LDC.64 R14, c[0x0][0x218] ;  /* 0x00008600ff0e7b82 */ /* 0x001e220000000a00 */
[----:B------:R-:W-:Y:S01]  /*07d0*/  FADD R3, R2, R3 ;  /* 0x0000000302037221 */ /* 0x000fe20000000000 */
[----:B------:R-:W-:Y:S01]  /*07e0*/  FMUL R12, R12, 0.25 ;  /* 0x3e8000000c0c7820 */ /* 0x000fe20000400000 */
[----:B--2---:R-:W-:-:S02]  /*07f0*/  FADD R5, R4, R5 ;  /* 0x0000000504057221 */ /* 0x004fc40000000000 */
[----:B-----5:R-:W-:Y:S01]  /*0800*/  FADD R3, R10, R3 ;  /* 0x000000030a037221 */ /* 0x020fe20000000000 */
[----:B---3--:R-:W-:Y:S01]  /*0810*/  FADD R7, R6, R7 ;  /* 0x0000000706077221 */ /* 0x008fe20000000000 */
[----:B----4-:R-:W-:-:S04]  /*0820*/  FADD R8, R13, R8 ;  /* 0x000000080d087221 */ /* 0x010fc80000000000 */
[----:B------:R-:W-:Y:S01]  /*0830*/  FMUL R13, R8, 0.25 ;  /* 0x3e800000080d7820 */ /* 0x000fe20000400000 */
[----:B------:R-:W-:Y:S01]  /*0840*/  FADD R9, R24, R9 ;  /* 0x0000000918097221 */ /* 0x000fe20000000000 */
[----:B------:R-:W-:Y:S01]  /*0850*/  FADD R22, R22, R5 ;  /* 0x0000000516167221 */ /* 0x000fe20000000000 */
[----:B------:R-:W-:Y:S01]  /*0860*/  FADD R11, R26, R11 ;  /* 0x0000000b1a0b7221 */ /* 0x000fe20000000000 */
[----:B------:R-:W-:Y:S02]  /*0870*/  FADD R18, R18, R7 ;  /* 0x0000000712127221 */ /* 0x000fe40000000000 */
[----:B------:R-:W-:-:S04]  /*0880*/  FADD R19, R19, R22 ;  /* 0x0000001613137221 */ /* 0x000fc80000000000 */
[----:B------:R-:W-:Y:S01]  /*0890*/  FMUL R17, R19, 0.25 ;  /* 0x3e80000013117820 */ /* 0x000fe20000400000 */
[----:B------:R-:W-:Y:S01]  /*08a0*/  FADD R18, R23, R18 ;  /* 0x0000001217127221 */ /* 0x000fe20000000000 */
[----:B------:R-:W-:-:S03]  /*08b0*/  FADD R20, R20, R3 ;  /* 0x0000000314147221 */ /* 0x000fc60000000000 */
[----:B------:R-:W-:Y:S01]  /*08c0*/  FMUL R18, R18, 0.25 ;  /* 0x3e80000012127820 */ /* 0x000fe20000400000 */
[----:B------:R-:W-:Y:S01]  /*08d0*/  FMUL R16, R20, 0.25 ;  /* 0x3e80000014107820 */ /* 0x000fe20000400000 */
[----:B------:R-:W-:-:S04]  /*08e0*/  FADD R2, R27, R28 ;  /* 0x0000001c1b027221 */ /* 0x000fc80000000000 */
[----:B------:R-:W-:-:S04]  /*08f0*/  FADD R2, R25, R2 ;  /* 0x0000000219027221 */ /* 0x000fc80000000000 */
[----:B------:R-:W-:Y:S01]  /*0900*/  FADD R21, R21, R2 ;  /* 0x0000000215157221 */ /* 0x000fe20000000000 */
[----:B0-----:R-:W-:-:S04]  /*0910*/  IMAD.WIDE R2, R0, 0x4, R14 ;  /* 0x0000000400027825 */ /* 0x001fc800078e020e */
[----:B------:R-:W-:Y:S01]  /*0920*/  FMUL R14, R9, 0.25 ;  /* 0x3e800000090e7820 */ /* 0x000fe20000400000 */
[----:B------:R-:W-:Y:S01]  /*0930*/  FMUL R15, R11, 0.25 ;  /* 0x3e8000000b0f7820 */ /* 0x000fe20000400000 */
[----:B------:R-:W-:-:S04]  /*0940*/  FMUL R19, R21, 0.25 ;  /* 0x3e80000015137820 */ /* 0x000fc80000400000 */
[----:B------:R-:W-:Y:S04]  /*0950*/  STG.E.128 desc[UR4][R2.64], R12 ;  /* 0x0000000c02007986 */ /* 0x000fe8000c101d04 */
[----:B------:R-:W-:Y:S01]  /*0960*/  STG.E.128 desc[UR4][R2.64+0x800], R16 ;  /* 0x0008001002007986 */ /* 0x000fe2000c101d04 */
[----:B------:R-:W-:Y:S05]  /*0970*/  EXIT ;  /* 0x000000000000794d */ /* 0x000fea0003800000 */
.L_x_0:
[----:B------:R-:W-:-:S00]  /*0980*/  BRA `(.L_x_0) ;  /* 0xfffffffc00fc7947 */ /* 0x000fc0000383ffff */
[----:B------:R-:W-:-:S00]  /*0990*/  NOP ;  /* 0x0000000000007918 */ /* 0x000fc00000000000 */
        /* <DEDUP_REMOVED lines=14> */
.L_x_1:


//--------------------- .nv.constant0.triton_poi_fused_avg_pool2d_2 --------------------------
	.section	.nv.constant0.triton_poi_fused_avg_pool2d_2,"a",@progbits
	.sectionflags	@""
	.align	4
.nv.constant0.triton_poi_fused_avg_pool2d_2:
	.zero		548
